	.headerflags	@"EF_CUDA_TEXMODE_UNIFIED EF_CUDA_64BIT_ADDRESS EF_CUDA_ACCELERATORS EF_CUDA_SM90 EF_CUDA_VIRTUAL_SM(EF_CUDA_SM90)"
	.elftype	@"ET_EXEC"


//--------------------- .nv.info                  --------------------------
	.section	.nv.info,"",@"SHT_CUDA_INFO"
	.align	4


	//----- nvinfo : EIATTR_REGCOUNT
	.align		4
        /*0000*/ 	.byte	0x04, 0x2f
        /*0002*/ 	.short	(.L_1 - .L_0)
	.align		4
.L_0:
        /*0004*/ 	.word	index@(triton_per_fused__safe_softmax_5)
        /*0008*/ 	.word	0x0000001e


	//----- nvinfo : EIATTR_MIN_STACK_SIZE
	.align		4
.L_1:
        /*000c*/ 	.byte	0x04, 0x12
        /*000e*/ 	.short	(.L_3 - .L_2)
	.align		4
.L_2:
        /*0010*/ 	.word	index@(triton_per_fused__safe_softmax_5)
        /*0014*/ 	.word	0x00000000


	//----- nvinfo : EIATTR_FRAME_SIZE
	.align		4
.L_3:
        /*0018*/ 	.byte	0x04, 0x11
        /*001a*/ 	.short	(.L_5 - .L_4)
	.align		4
.L_4:
        /*001c*/ 	.word	index@(triton_per_fused__safe_softmax_5)
        /*0020*/ 	.word	0x00000000


	//----- nvinfo : EIATTR_MIN_STACK_SIZE
	.align		4
.L_5:
        /*0024*/ 	.byte	0x04, 0x12
        /*0026*/ 	.short	(.L_7 - .L_6)
	.align		4
.L_6:
        /*0028*/ 	.word	index@(triton_per_fused__safe_softmax_5)
        /*002c*/ 	.word	0x00000000
.L_7:


//--------------------- .nv.info.triton_per_fused__safe_softmax_5 --------------------------
	.section	.nv.info.triton_per_fused__safe_softmax_5,"",@"SHT_CUDA_INFO"
	.sectionflags	@""
	.align	4


	//----- nvinfo : EIATTR_CUDA_API_VERSION
	.align		4
        /*0000*/ 	.byte	0x04, 0x37
        /*0002*/ 	.short	(.L_9 - .L_8)
.L_8:
        /*0004*/ 	.word	0x0000007c


	//----- nvinfo : EIATTR_KPARAM_INFO
	.align		4
.L_9:
        /*0008*/ 	.byte	0x04, 0x17
        /*000a*/ 	.short	(.L_11 - .L_10)
.L_10:
        /*000c*/ 	.word	0x00000000
        /*0010*/ 	.short	0x0002
        /*0012*/ 	.short	0x000c
        /*0014*/ 	.byte	0x00, 0xf0, 0x11, 0x00


	//----- nvinfo : EIATTR_KPARAM_INFO
	.align		4
.L_11:
        /*0018*/ 	.byte	0x04, 0x17
        /*001a*/ 	.short	(.L_13 - .L_12)
.L_12:
        /*001c*/ 	.word	0x00000000
        /*0020*/ 	.short	0x0001
        /*0022*/ 	.short	0x0008
        /*0024*/ 	.byte	0x00, 0xf0, 0x11, 0x00


	//----- nvinfo : EIATTR_KPARAM_INFO
	.align		4
.L_13:
        /*0028*/ 	.byte	0x04, 0x17
        /*002a*/ 	.short	(.L_15 - .L_14)
.L_14:
        /*002c*/ 	.word	0x00000000
        /*0030*/ 	.short	0x0000
        /*0032*/ 	.short	0x0000
        /*0034*/ 	.byte	0x00, 0xf4, 0x21, 0x00


	//----- nvinfo : EIATTR_SPARSE_MMA_MASK
	.align		4
.L_15:
        /*0038*/ 	.byte	0x03, 0x50
        /*003a*/ 	.short	0x0000


	//----- nvinfo : EIATTR_MAXREG_COUNT
	.align		4
        /*003c*/ 	.byte	0x03, 0x1b
        /*003e*/ 	.short	0x00ff


	//----- nvinfo : EIATTR_COOP_GROUP_MASK_REGIDS
	.align		4
        /*0040*/ 	.byte	0x04, 0x29
        /*0042*/ 	.short	(.L_17 - .L_16)


	//   ....[0]....
.L_16:
        /*0044*/ 	.word	0xffffffff


	//   ....[1]....
        /*0048*/ 	.word	0xffffffff


	//   ....[2]....
        /*004c*/ 	.word	0xffffffff


	//   ....[3]....
        /*0050*/ 	.word	0xffffffff


	//   ....[4]....
        /*0054*/ 	.word	0xffffffff


	//   ....[5]....
        /*0058*/ 	.word	0xffffffff


	//   ....[6]....
        /*005c*/ 	.word	0xffffffff


	//   ....[7]....
        /*0060*/ 	.word	0xffffffff


	//   ....[8]....
        /*0064*/ 	.word	0xffffffff


	//   ....[9]....
        /*0068*/ 	.word	0xffffffff


	//   ....[10]....
        /*006c*/ 	.word	0xffffffff


	//   ....[11]....
        /*0070*/ 	.word	0xffffffff


	//----- nvinfo : EIATTR_COOP_GROUP_INSTR_OFFSETS
	.align		4
.L_17:
        /*0074*/ 	.byte	0x04, 0x28
        /*0076*/ 	.short	(.L_19 - .L_18)


	//   ....[0]....
.L_18:
        /*0078*/ 	.word	0x00000360


	//   ....[1]....
        /*007c*/ 	.word	0x000003c0


	//   ....[2]....
        /*0080*/ 	.word	0x00000400


	//   ....[3]....
        /*0084*/ 	.word	0x00000450


	//   ....[4]....
        /*0088*/ 	.word	0x00000830


	//   ....[5]....
        /*008c*/ 	.word	0x00000990


	//   ....[6]....
        /*0090*/ 	.word	0x000009e0


	//   ....[7]....
        /*0094*/ 	.word	0x00000a00


	//   ....[8]....
        /*0098*/ 	.word	0x00000a40


	//   ....[9]....
        /*009c*/ 	.word	0x00000a50


	//   ....[10]....
        /*00a0*/ 	.word	0x00000aa0


	//   ....[11]....
        /*00a4*/ 	.word	0x00000ae0


	//----- nvinfo : EIATTR_EXIT_INSTR_OFFSETS
	.align		4
.L_19:
        /*00a8*/ 	.byte	0x04, 0x1c
        /*00aa*/ 	.short	(.L_21 - .L_20)


	//   ....[0]....
.L_20:
        /*00ac*/ 	.word	0x00000d90


	//   ....[1]....
        /*00b0*/ 	.word	0x00000db0


	//----- nvinfo : EIATTR_REQNTID
	.align		4
.L_21:
        /*00b4*/ 	.byte	0x04, 0x10
        /*00b6*/ 	.short	(.L_23 - .L_22)
.L_22:
        /*00b8*/ 	.word	0x00000100
        /*00bc*/ 	.word	0x00000001
        /*00c0*/ 	.word	0x00000001


	//----- nvinfo : EIATTR_CBANK_PARAM_SIZE
	.align		4
.L_23:
        /*00c4*/ 	.byte	0x03, 0x19
        /*00c6*/ 	.short	0x0010


	//----- nvinfo : EIATTR_PARAM_CBANK
	.align		4
        /*00c8*/ 	.byte	0x04, 0x0a
        /*00ca*/ 	.short	(.L_25 - .L_24)
	.align		4
.L_24:
        /*00cc*/ 	.word	index@(.nv.constant0.triton_per_fused__safe_softmax_5)
        /*00d0*/ 	.short	0x0210
        /*00d2*/ 	.short	0x0010


	//----- nvinfo : EIATTR_SW_WAR
	.align		4
.L_25:
        /*00d4*/ 	.byte	0x04, 0x36
        /*00d6*/ 	.short	(.L_27 - .L_26)
.L_26:
        /*00d8*/ 	.word	0x00000008
.L_27:


//--------------------- .nv.callgraph             --------------------------
	.section	.nv.callgraph,"",@"SHT_CUDA_CALLGRAPH"
	.align	4
	.sectionentsize	8
	.align		4
        /*0000*/ 	.word	0x00000000
	.align		4
        /*0004*/ 	.word	0xffffffff
	.align		4
        /*0008*/ 	.word	0x00000000
	.align		4
        /*000c*/ 	.word	0xfffffffe
	.align		4
        /*0010*/ 	.word	0x00000000
	.align		4
        /*0014*/ 	.word	0xfffffffd
	.align		4
        /*0018*/ 	.word	0x00000000
	.align		4
        /*001c*/ 	.word	0xfffffffc


//--------------------- .text.triton_per_fused__safe_softmax_5 --------------------------
	.section	.text.triton_per_fused__safe_softmax_5,"ax",@progbits
	.align	128
        .global         triton_per_fused__safe_softmax_5
        .type           triton_per_fused__safe_softmax_5,@function
        .size           triton_per_fused__safe_softmax_5,(.L_x_1 - triton_per_fused__safe_softmax_5)
        .other          triton_per_fused__safe_softmax_5,@"STO_CUDA_ENTRY STV_DEFAULT"
triton_per_fused__safe_softmax_5:
.text.triton_per_fused__safe_softmax_5:
[----:B------:R-:W0:Y:S02]  /*0000*/  LDC R1, c[0x0][0x28] ;  /* 0x00000a00ff017b82 */ /* 0x000e240000000800 */
[----:B------:R-:W1:Y:S01]  /*0010*/  S2R R4, SR_TID.X ;  /* 0x0000000000047919 */ /* 0x000e620000002100 */
[----:B------:R-:W2:Y:S01]  /*0020*/  S2UR UR4, SR_CTAID.X ;  /* 0x00000000000479c3 */ /* 0x000ea20000002500 */
[----:B------:R-:W-:Y:S02]  /*0030*/  CS2R R8, SRZ ;  /* 0x0000000000087805 */ /* 0x000fe4000001ff00 */
[----:B------:R-:W-:-:S05]  /*0040*/  CS2R R10, SRZ ;  /* 0x00000000000a7805 */ /* 0x000fca000001ff00 */
[----:B------:R-:W3:Y:S01]  /*0050*/  LDC.64 R2, c[0x0][0x210] ;  /* 0x00008400ff027b82 */ /* 0x000ee20000000a00 */
[----:B--2---:R-:W-:Y:S01]  /*0060*/  USHF.L.U32 UR4, UR4, 0x7, URZ ;  /* 0x0000000704047899 */ /* 0x004fe2000800063f */
[----:B-1----:R-:W-:Y:S01]  /*0070*/  SHF.R.U32.HI R0, RZ, 0x2, R4 ;  /* 0x00000002ff007819 */ /* 0x002fe20000011604 */
[----:B------:R-:W-:-:S03]  /*0080*/  IMAD.SHL.U32 R4, R4, 0x4, RZ ;  /* 0x0000000404047824 */ /* 0x000fc600078e00ff */
[----:B------:R-:W-:Y:S02]  /*0090*/  SGXT.U32 R0, R0, 0x6 ;  /* 0x000000060000781a */ /* 0x000fe40000000000 */
[----:B------:R-:W-:Y:S02]  /*00a0*/  LOP3.LUT R5, R4, 0xc, RZ, 0xc0, !PT ;  /* 0x0000000c04057812 */ /* 0x000fe400078ec0ff */
[----:B------:R-:W-:Y:S01]  /*00b0*/  LOP3.LUT R0, R0, UR4, RZ, 0xfc, !PT ;  /* 0x0000000400007c12 */ /* 0x000fe2000f8efcff */
[----:B------:R-:W-:-:S03]  /*00c0*/  ULDC.64 UR4, c[0x0][0x208] ;  /* 0x0000820000047ab9 */ /* 0x000fc60000000a00 */
[C---:B------:R-:W-:Y:S01]  /*00d0*/  ISETP.GE.AND P2, PT, R0.reuse, 0x100, PT ;  /* 0x000001000000780c */ /* 0x040fe20003f46270 */
[----:B------:R-:W-:-:S04]  /*00e0*/  IMAD R13, R0, 0x10, R5 ;  /* 0x00000010000d7824 */ /* 0x000fc800078e0205 */
[----:B---3--:R-:W-:-:S08]  /*00f0*/  IMAD.WIDE R12, R13, 0x4, R2 ;  /* 0x000000040d0c7825 */ /* 0x008fd000078e0202 */
[----:B------:R-:W2:Y:S01]  /*0100*/  @!P2 LDG.E.128 R8, desc[UR4][R12.64] ;  /* 0x000000040c08a981 */ /* 0x000ea2000c1e1d00 */
[----:B------:R-:W-:Y:S02]  /*0110*/  LOP3.LUT R14, R0, 0x40, RZ, 0xfc, !PT ;  /* 0x00000040000e7812 */ /* 0x000fe400078efcff */
[----:B------:R-:W-:Y:S02]  /*0120*/  CS2R R6, SRZ ;  /* 0x0000000000067805 */ /* 0x000fe4000001ff00 */
[C---:B------:R-:W-:Y:S01]  /*0130*/  ISETP.GE.AND P1, PT, R14.reuse, 0x100, PT ;  /* 0x000001000e00780c */ /* 0x040fe20003f26270 */
[----:B------:R-:W-:-:S04]  /*0140*/  IMAD R5, R14, 0x10, R5 ;  /* 0x000000100e057824 */ /* 0x000fc800078e0205 */
[----:B------:R-:W-:Y:S01]  /*0150*/  IMAD.WIDE R2, R5, 0x4, R2 ;  /* 0x0000000405027825 */ /* 0x000fe200078e0202 */
[----:B------:R-:W-:-:S07]  /*0160*/  CS2R R4, SRZ ;  /* 0x0000000000047805 */ /* 0x000fce000001ff00 */
[----:B------:R-:W3:Y:S01]  /*0170*/  @!P1 LDG.E.128 R4, desc[UR4][R2.64] ;  /* 0x0000000402049981 */ /* 0x000ee2000c1e1d00 */
[----:B--2---:R-:W-:Y:S02]  /*0180*/  SEL R9, R9, RZ, !P2 ;  /* 0x000000ff09097207 */ /* 0x004fe40005000000 */
[----:B------:R-:W-:Y:S02]  /*0190*/  SEL R8, R8, RZ, !P2 ;  /* 0x000000ff08087207 */ /* 0x000fe40005000000 */
[----:B------:R-:W-:Y:S02]  /*01a0*/  FSEL R16, R9, -INF , !P2 ;  /* 0xff80000009107808 */ /* 0x000fe40005000000 */
[----:B------:R-:W-:Y:S02]  /*01b0*/  FSEL R17, R8, -INF , !P2 ;  /* 0xff80000008117808 */ /* 0x000fe40005000000 */
[----:B------:R-:W-:Y:S02]  /*01c0*/  SEL R10, R10, RZ, !P2 ;  /* 0x000000ff0a0a7207 */ /* 0x000fe40005000000 */
[----:B------:R-:W-:-:S02]  /*01d0*/  FSETP.GT.AND P0, PT, R17, R16, PT ;  /* 0x000000101100720b */ /* 0x000fc40003f04000 */
[----:B------:R-:W-:Y:S02]  /*01e0*/  FSETP.NAN.AND P3, PT, R17, R17, PT ;  /* 0x000000111100720b */ /* 0x000fe40003f68000 */
[----:B------:R-:W-:Y:S02]  /*01f0*/  FSEL R18, R10, -INF , !P2 ;  /* 0xff8000000a127808 */ /* 0x000fe40005000000 */
[----:B------:R-:W-:Y:S02]  /*0200*/  SEL R15, R11, RZ, !P2 ;  /* 0x000000ff0b0f7207 */ /* 0x000fe40005000000 */
[----:B---3--:R-:W-:Y:S02]  /*0210*/  SEL R4, R4, RZ, !P1 ;  /* 0x000000ff04047207 */ /* 0x008fe40004800000 */
[----:B------:R-:W-:Y:S02]  /*0220*/  SEL R5, R5, RZ, !P1 ;  /* 0x000000ff05057207 */ /* 0x000fe40004800000 */
[----:B------:R-:W-:-:S02]  /*0230*/  FSEL R20, R15, -INF , !P2 ;  /* 0xff8000000f147808 */ /* 0x000fc40005000000 */
[----:B------:R-:W-:Y:S02]  /*0240*/  @!P0 FSEL R17, R17, R16, P3 ;  /* 0x0000001011118208 */ /* 0x000fe40001800000 */
[----:B------:R-:W-:Y:S02]  /*0250*/  FSEL R16, R4, -INF , !P1 ;  /* 0xff80000004107808 */ /* 0x000fe40004800000 */
[----:B------:R-:W-:Y:S02]  /*0260*/  FSETP.GT.AND P0, PT, R17, R18, PT ;  /* 0x000000121100720b */ /* 0x000fe40003f04000 */
[----:B------:R-:W-:Y:S02]  /*0270*/  FSEL R19, R5, -INF , !P1 ;  /* 0xff80000005137808 */ /* 0x000fe40004800000 */
[----:B------:R-:W-:Y:S02]  /*0280*/  FSETP.NAN.AND P3, PT, R17, R17, PT ;  /* 0x000000111100720b */ /* 0x000fe40003f68000 */
[----:B------:R-:W-:-:S02]  /*0290*/  FSETP.GT.AND P4, PT, R16, R19, PT ;  /* 0x000000131000720b */ /* 0x000fc40003f84000 */
[----:B------:R-:W-:Y:S02]  /*02a0*/  SEL R6, R6, RZ, !P1 ;  /* 0x000000ff06067207 */ /* 0x000fe40004800000 */
[----:B------:R-:W-:Y:S02]  /*02b0*/  SEL R7, R7, RZ, !P1 ;  /* 0x000000ff07077207 */ /* 0x000fe40004800000 */
[----:B------:R-:W-:Y:S02]  /*02c0*/  FSEL R11, R6, -INF , !P1 ;  /* 0xff800000060b7808 */ /* 0x000fe40004800000 */
[----:B------:R-:W-:Y:S02]  /*02d0*/  @!P0 FSEL R17, R17, R18, P3 ;  /* 0x0000001211118208 */ /* 0x000fe40001800000 */
[----:B------:R-:W-:Y:S02]  /*02e0*/  FSETP.NAN.AND P3, PT, R16, R16, PT ;  /* 0x000000101000720b */ /* 0x000fe40003f68000 */
[----:B------:R-:W-:-:S02]  /*02f0*/  FSETP.GT.AND P0, PT, R17, R20, PT ;  /* 0x000000141100720b */ /* 0x000fc40003f04000 */
[----:B------:R-:W-:Y:S02]  /*0300*/  @!P4 FSEL R16, R16, R19, P3 ;  /* 0x000000131010c208 */ /* 0x000fe40001800000 */
[----:B------:R-:W-:Y:S02]  /*0310*/  FSETP.NAN.AND P3, PT, R17, R17, PT ;  /* 0x000000111100720b */ /* 0x000fe40003f68000 */
[----:B------:R-:W-:Y:S02]  /*0320*/  FSETP.GT.AND P4, PT, R16, R11, PT ;  /* 0x0000000b1000720b */ /* 0x000fe40003f84000 */
[----:B------:R-:W-:-:S05]  /*0330*/  FSEL R19, R7, -INF , !P1 ;  /* 0xff80000007137808 */ /* 0x000fca0004800000 */
[----:B------:R-:W-:Y:S02]  /*0340*/  @!P0 FSEL R17, R17, R20, P3 ;  /* 0x0000001411118208 */ /* 0x000fe40001800000 */
[----:B------:R-:W-:-:S03]  /*0350*/  FSETP.NAN.AND P0, PT, R16, R16, PT ;  /* 0x000000101000720b */ /* 0x000fc60003f08000 */
[----:B------:R-:W1:Y:S01]  /*0360*/  SHFL.BFLY PT, R18, R17, 0x2, 0x1f ;  /* 0x0c401f0011127f89 */ /* 0x000e6200000e0000 */
[----:B------:R-:W-:-:S04]  /*0370*/  @!P4 FSEL R16, R16, R11, P0 ;  /* 0x0000000b1010c208 */ /* 0x000fc80000000000 */
[C---:B------:R-:W-:Y:S02]  /*0380*/  FSETP.GT.AND P0, PT, R16.reuse, R19, PT ;  /* 0x000000131000720b */ /* 0x040fe40003f04000 */
[----:B------:R-:W-:-:S11]  /*0390*/  FSETP.NAN.AND P3, PT, R16, R16, PT ;  /* 0x000000101000720b */ /* 0x000fd60003f68000 */
[----:B------:R-:W-:Y:S02]  /*03a0*/  @!P0 FSEL R16, R16, R19, P3 ;  /* 0x0000001310108208 */ /* 0x000fe40001800000 */
[----:B------:R-:W-:-:S03]  /*03b0*/  FSETP.NAN.AND P3, PT, R17, R17, PT ;  /* 0x000000111100720b */ /* 0x000fc60003f68000 */
[----:B------:R-:W2:Y:S01]  /*03c0*/  SHFL.BFLY PT, R11, R16, 0x2, 0x1f ;  /* 0x0c401f00100b7f89 */ /* 0x000ea200000e0000 */
[----:B-1----:R-:W-:-:S13]  /*03d0*/  FSETP.GT.AND P0, PT, R17, R18, PT ;  /* 0x000000121100720b */ /* 0x002fda0003f04000 */
[----:B------:R-:W-:Y:S02]  /*03e0*/  @!P0 FSEL R17, R17, R18, P3 ;  /* 0x0000001211118208 */ /* 0x000fe40001800000 */
[----:B------:R-:W-:-:S03]  /*03f0*/  FSETP.NAN.AND P3, PT, R16, R16, PT ;  /* 0x000000101000720b */ /* 0x000fc60003f68000 */
[----:B------:R-:W1:Y:S01]  /*0400*/  SHFL.BFLY PT, R18, R17, 0x1, 0x1f ;  /* 0x0c201f0011127f89 */ /* 0x000e6200000e0000 */
[----:B--2---:R-:W-:-:S13]  /*0410*/  FSETP.GT.AND P0, PT, R16, R11, PT ;  /* 0x0000000b1000720b */ /* 0x004fda0003f04000 */
[----:B------:R-:W-:Y:S02]  /*0420*/  @!P0 FSEL R16, R16, R11, P3 ;  /* 0x0000000b10108208 */ /* 0x000fe40001800000 */
[C---:B------:R-:W-:Y:S02]  /*0430*/  FSETP.NAN.AND P3, PT, R17.reuse, R17, PT ;  /* 0x000000111100720b */ /* 0x040fe40003f68000 */
[----:B------:R-:W-:Y:S01]  /*0440*/  FSETP.NAN.AND P5, PT, R16, R16, PT ;  /* 0x000000101000720b */ /* 0x000fe20003fa8000 */
[----:B------:R-:W2:Y:S01]  /*0450*/  SHFL.BFLY PT, R21, R16, 0x1, 0x1f ;  /* 0x0c201f0010157f89 */ /* 0x000ea200000e0000 */
[----:B-1----:R-:W-:-:S13]  /*0460*/  FSETP.GT.AND P0, PT, R17, R18, PT ;  /* 0x000000121100720b */ /* 0x002fda0003f04000 */
[----:B------:R-:W-:-:S05]  /*0470*/  @!P0 FSEL R17, R17, R18, P3 ;  /* 0x0000001211118208 */ /* 0x000fca0001800000 */
[----:B------:R-:W-:-:S04]  /*0480*/  FADD R11, R8, -R17 ;  /* 0x80000011080b7221 */ /* 0x000fc80000000000 */
[----:B------:R-:W-:Y:S01]  /*0490*/  FMUL R19, R11, 1.4426950216293334961 ;  /* 0x3fb8aa3b0b137820 */ /* 0x000fe20000400000 */
[----:B------:R-:W-:Y:S01]  /*04a0*/  FADD R11, R9, -R17 ;  /* 0x80000011090b7221 */ /* 0x000fe20000000000 */
[----:B--2---:R-:W-:-:S03]  /*04b0*/  FSETP.GT.AND P4, PT, R16, R21, PT ;  /* 0x000000151000720b */ /* 0x004fc60003f84000 */
[----:B------:R-:W-:Y:S01]  /*04c0*/  FMUL R18, R11, 1.4426950216293334961 ;  /* 0x3fb8aa3b0b127820 */ /* 0x000fe20000400000 */
[----:B------:R-:W-:Y:S01]  /*04d0*/  FADD R11, R10, -R17 ;  /* 0x800000110a0b7221 */ /* 0x000fe20000000000 */
[----:B------:R-:W-:-:S03]  /*04e0*/  FSETP.GEU.AND P0, PT, R19, -126, PT ;  /* 0xc2fc00001300780b */ /* 0x000fc60003f0e000 */
[----:B------:R-:W-:Y:S01]  /*04f0*/  FSETP.GEU.AND P3, PT, R18, -126, PT ;  /* 0xc2fc00001200780b */ /* 0x000fe20003f6e000 */
[----:B------:R-:W-:Y:S01]  /*0500*/  FMUL R22, R11, 1.4426950216293334961 ;  /* 0x3fb8aa3b0b167820 */ /* 0x000fe20000400000 */
[----:B------:R-:W-:-:S03]  /*0510*/  FADD R11, R15, -R17 ;  /* 0x800000110f0b7221 */ /* 0x000fc60000000000 */
[----:B------:R-:W-:Y:S01]  /*0520*/  @!P4 FSEL R16, R16, R21, P5 ;  /* 0x000000151010c208 */ /* 0x000fe20002800000 */
[----:B------:R-:W-:Y:S01]  /*0530*/  FMUL R20, R11, 1.4426950216293334961 ;  /* 0x3fb8aa3b0b147820 */ /* 0x000fe20000400000 */
[----:B------:R-:W-:Y:S02]  /*0540*/  FSETP.GEU.AND P6, PT, R22, -126, PT ;  /* 0xc2fc00001600780b */ /* 0x000fe40003fce000 */
[----:B------:R-:W-:Y:S01]  /*0550*/  FSETP.NEU.AND P4, PT, R8, -INF , PT ;  /* 0xff8000000800780b */ /* 0x000fe20003f8d000 */
[----:B------:R-:W-:Y:S01]  /*0560*/  @!P0 FMUL R19, R19, 0.5 ;  /* 0x3f00000013138820 */ /* 0x000fe20000400000 */
[--C-:B------:R-:W-:Y:S01]  /*0570*/  FADD R8, R4, -R16.reuse ;  /* 0x8000001004087221 */ /* 0x100fe20000000000 */
[----:B------:R-:W-:Y:S01]  /*0580*/  FSETP.GEU.AND P5, PT, R20, -126, PT ;  /* 0xc2fc00001400780b */ /* 0x000fe20003fae000 */
[----:B------:R-:W-:Y:S01]  /*0590*/  @!P3 FMUL R18, R18, 0.5 ;  /* 0x3f0000001212b820 */ /* 0x000fe20000400000 */
[----:B------:R-:W1:Y:S01]  /*05a0*/  MUFU.EX2 R17, R19 ;  /* 0x0000001300117308 */ /* 0x000e620000000800 */
[----:B------:R-:W-:Y:S01]  /*05b0*/  FMUL R23, R8, 1.4426950216293334961 ;  /* 0x3fb8aa3b08177820 */ /* 0x000fe20000400000 */
[--C-:B------:R-:W-:Y:S01]  /*05c0*/  FADD R8, R5, -R16.reuse ;  /* 0x8000001005087221 */ /* 0x100fe20000000000 */
[--C-:B------:R-:W-:Y:S01]  /*05d0*/  FADD R11, R6, -R16.reuse ;  /* 0x80000010060b7221 */ /* 0x100fe20000000000 */
[----:B------:R-:W-:Y:S01]  /*05e0*/  SEL R21, RZ, 0x1, !P4 ;  /* 0x00000001ff157807 */ /* 0x000fe20006000000 */
[----:B------:R-:W-:Y:S01]  /*05f0*/  FADD R16, R7, -R16 ;  /* 0x8000001007107221 */ /* 0x000fe20000000000 */
[----:B------:R-:W-:Y:S01]  /*0600*/  @!P6 FMUL R22, R22, 0.5 ;  /* 0x3f0000001616e820 */ /* 0x000fe20000400000 */
[----:B------:R-:W-:Y:S01]  /*0610*/  FMUL R24, R8, 1.4426950216293334961 ;  /* 0x3fb8aa3b08187820 */ /* 0x000fe20000400000 */
[----:B------:R-:W2:Y:S01]  /*0620*/  MUFU.EX2 R18, R18 ;  /* 0x0000001200127308 */ /* 0x000ea20000000800 */
[----:B------:R-:W-:Y:S01]  /*0630*/  FMUL R8, R11, 1.4426950216293334961 ;  /* 0x3fb8aa3b0b087820 */ /* 0x000fe20000400000 */
[----:B------:R-:W-:Y:S01]  /*0640*/  FSETP.GEU.AND P4, PT, R23, -126, PT ;  /* 0xc2fc00001700780b */ /* 0x000fe20003f8e000 */
[----:B------:R-:W-:Y:S01]  /*0650*/  @!P5 FMUL R20, R20, 0.5 ;  /* 0x3f0000001414d820 */ /* 0x000fe20000400000 */
[----:B------:R-:W-:Y:S01]  /*0660*/  FMUL R25, R16, 1.4426950216293334961 ;  /* 0x3fb8aa3b10197820 */ /* 0x000fe20000400000 */
[----:B-1----:R-:W-:-:S03]  /*0670*/  @!P0 FMUL R17, R17, R17 ;  /* 0x0000001111118220 */ /* 0x002fc60000400000 */
[----:B------:R1:W3:Y:S01]  /*0680*/  MUFU.EX2 R19, R22 ;  /* 0x0000001600137308 */ /* 0x0002e20000000800 */
[----:B------:R-:W-:Y:S01]  /*0690*/  FSETP.GEU.AND P0, PT, R24, -126, PT ;  /* 0xc2fc00001800780b */ /* 0x000fe20003f0e000 */
[----:B--2---:R-:W-:Y:S01]  /*06a0*/  @!P3 FMUL R18, R18, R18 ;  /* 0x000000121212b220 */ /* 0x004fe20000400000 */
[----:B------:R-:W-:-:S05]  /*06b0*/  FSETP.GEU.AND P3, PT, R8, -126, PT ;  /* 0xc2fc00000800780b */ /* 0x000fca0003f6e000 */
[----:B------:R-:W2:Y:S01]  /*06c0*/  MUFU.EX2 R20, R20 ;  /* 0x0000001400147308 */ /* 0x000ea20000000800 */
[----:B------:R-:W-:Y:S01]  /*06d0*/  @!P4 FMUL R23, R23, 0.5 ;  /* 0x3f0000001717c820 */ /* 0x000fe20000400000 */
[----:B-1----:R-:W-:-:S04]  /*06e0*/  FADD R22, R17, R18 ;  /* 0x0000001211167221 */ /* 0x002fc80000000000 */
[----:B------:R-:W-:Y:S01]  /*06f0*/  @!P0 FMUL R24, R24, 0.5 ;  /* 0x3f00000018188820 */ /* 0x000fe20000400000 */
[----:B---3--:R-:W-:Y:S01]  /*0700*/  @!P6 FMUL R19, R19, R19 ;  /* 0x000000131313e220 */ /* 0x008fe20000400000 */
[----:B------:R-:W-:Y:S01]  /*0710*/  FSETP.GEU.AND P6, PT, R25, -126, PT ;  /* 0xc2fc00001900780b */ /* 0x000fe20003fce000 */
[----:B------:R-:W1:Y:S02]  /*0720*/  MUFU.EX2 R16, R23 ;  /* 0x0000001700107308 */ /* 0x000e640000000800 */
[----:B------:R-:W-:Y:S01]  /*0730*/  FADD R27, R19, R22 ;  /* 0x00000016131b7221 */ /* 0x000fe20000000000 */
[----:B------:R-:W-:Y:S01]  /*0740*/  @!P3 FMUL R8, R8, 0.5 ;  /* 0x3f0000000808b820 */ /* 0x000fe20000400000 */
[----:B--2---:R-:W-:-:S04]  /*0750*/  @!P5 FMUL R20, R20, R20 ;  /* 0x000000141414d220 */ /* 0x004fc80000400000 */
[----:B------:R-:W2:Y:S01]  /*0760*/  MUFU.EX2 R11, R24 ;  /* 0x00000018000b7308 */ /* 0x000ea20000000800 */
[----:B------:R-:W-:Y:S01]  /*0770*/  FSETP.NEU.AND P5, PT, R9, -INF , PT ;  /* 0xff8000000900780b */ /* 0x000fe20003fad000 */
[----:B------:R-:W-:Y:S02]  /*0780*/  FADD R27, R20, R27 ;  /* 0x0000001b141b7221 */ /* 0x000fe40000000000 */
[----:B------:R-:W-:Y:S01]  /*0790*/  @!P6 FMUL R25, R25, 0.5 ;  /* 0x3f0000001919e820 */ /* 0x000fe20000400000 */
[----:B------:R-:W-:Y:S01]  /*07a0*/  SEL R22, RZ, 0x1fffe, !P5 ;  /* 0x0001fffeff167807 */ /* 0x000fe20006800000 */
[----:B-1----:R-:W-:Y:S02]  /*07b0*/  @!P4 FMUL R16, R16, R16 ;  /* 0x000000101010c220 */ /* 0x002fe40000400000 */
[----:B------:R-:W1:Y:S01]  /*07c0*/  MUFU.EX2 R8, R8 ;  /* 0x0000000800087308 */ /* 0x000e620000000800 */
[----:B------:R-:W-:Y:S01]  /*07d0*/  FSETP.NEU.AND P5, PT, R10, -INF , PT ;  /* 0xff8000000a00780b */ /* 0x000fe20003fad000 */
[----:B------:R-:W-:Y:S01]  /*07e0*/  IMAD.IADD R23, R21, 0x1, R22 ;  /* 0x0000000115177824 */ /* 0x000fe200078e0216 */
[----:B------:R-:W-:-:S02]  /*07f0*/  FSEL R10, R27, RZ, !P2 ;  /* 0x000000ff1b0a7208 */ /* 0x000fc40005000000 */
[----:B------:R-:W-:Y:S01]  /*0800*/  FSETP.NEU.AND P4, PT, R15, -INF , PT ;  /* 0xff8000000f00780b */ /* 0x000fe20003f8d000 */
[----:B--2---:R-:W-:Y:S02]  /*0810*/  @!P0 FMUL R11, R11, R11 ;  /* 0x0000000b0b0b8220 */ /* 0x004fe40000400000 */
[----:B------:R2:W3:Y:S01]  /*0820*/  MUFU.EX2 R9, R25 ;  /* 0x0000001900097308 */ /* 0x0004e20000000800 */
[----:B------:R-:W4:Y:S01]  /*0830*/  SHFL.BFLY PT, R15, R10, 0x2, 0x1f ;  /* 0x0c401f000a0f7f89 */ /* 0x000f2200000e0000 */
[----:B------:R-:W-:Y:S02]  /*0840*/  SEL R21, RZ, 0x4, !P5 ;  /* 0x00000004ff157807 */ /* 0x000fe40006800000 */
[----:B------:R-:W-:Y:S02]  /*0850*/  SEL R22, RZ, 0x7fff8, !P4 ;  /* 0x0007fff8ff167807 */ /* 0x000fe40006000000 */
[----:B------:R-:W-:Y:S01]  /*0860*/  LOP3.LUT R23, R23, 0x3, RZ, 0xc0, !PT ;  /* 0x0000000317177812 */ /* 0x000fe200078ec0ff */
[----:B-1----:R-:W-:Y:S01]  /*0870*/  @!P3 FMUL R8, R8, R8 ;  /* 0x000000080808b220 */ /* 0x002fe20000400000 */
[----:B------:R-:W-:Y:S01]  /*0880*/  FSETP.NEU.AND P3, PT, R4, -INF , PT ;  /* 0xff8000000400780b */ /* 0x000fe20003f6d000 */
[----:B--2---:R-:W-:Y:S01]  /*0890*/  FADD R25, R16, R11 ;  /* 0x0000000b10197221 */ /* 0x004fe20000000000 */
[----:B------:R-:W-:-:S02]  /*08a0*/  IADD3 R21, R23, R22, R21 ;  /* 0x0000001617157210 */ /* 0x000fc40007ffe015 */
[----:B------:R-:W-:Y:S01]  /*08b0*/  FSETP.NEU.AND P4, PT, R5, -INF , PT ;  /* 0xff8000000500780b */ /* 0x000fe20003f8d000 */
[----:B------:R-:W-:Y:S01]  /*08c0*/  FADD R24, R8, R25 ;  /* 0x0000001908187221 */ /* 0x000fe20000000000 */
[----:B------:R-:W-:Y:S01]  /*08d0*/  LOP3.LUT P0, RZ, R21, 0xf, RZ, 0xc0, !PT ;  /* 0x0000000f15ff7812 */ /* 0x000fe2000780c0ff */
[----:B---3--:R-:W-:Y:S01]  /*08e0*/  @!P6 FMUL R9, R9, R9 ;  /* 0x000000090909e220 */ /* 0x008fe20000400000 */
[----:B------:R-:W-:Y:S02]  /*08f0*/  SEL R21, RZ, 0x1fffe, !P4 ;  /* 0x0001fffeff157807 */ /* 0x000fe40006000000 */
[----:B------:R-:W-:Y:S01]  /*0900*/  ISETP.LT.AND P0, PT, R0, 0x100, P0 ;  /* 0x000001000000780c */ /* 0x000fe20000701270 */
[----:B------:R-:W-:Y:S01]  /*0910*/  FADD R24, R9, R24 ;  /* 0x0000001809187221 */ /* 0x000fe20000000000 */
[----:B------:R-:W-:Y:S02]  /*0920*/  SEL R0, RZ, 0x1, !P3 ;  /* 0x00000001ff007807 */ /* 0x000fe40005800000 */
[----:B------:R-:W-:-:S02]  /*0930*/  FSETP.NEU.AND P3, PT, R6, -INF , PT ;  /* 0xff8000000600780b */ /* 0x000fc40003f6d000 */
[----:B------:R-:W-:Y:S01]  /*0940*/  FSEL R4, R24, RZ, !P1 ;  /* 0x000000ff18047208 */ /* 0x000fe20004800000 */
[----:B------:R-:W-:Y:S01]  /*0950*/  IMAD.IADD R21, R0, 0x1, R21 ;  /* 0x0000000100157824 */ /* 0x000fe200078e0215 */
[----:B------:R-:W-:Y:S01]  /*0960*/  FSETP.NEU.AND P4, PT, R7, -INF , PT ;  /* 0xff8000000700780b */ /* 0x000fe20003f8d000 */
[----:B----4-:R-:W-:Y:S01]  /*0970*/  FADD R15, R10, R15 ;  /* 0x0000000f0a0f7221 */ /* 0x010fe20000000000 */
[----:B------:R-:W-:Y:S01]  /*0980*/  SEL R0, RZ, 0x4, !P3 ;  /* 0x00000004ff007807 */ /* 0x000fe20005800000 */
[----:B------:R-:W1:Y:S01]  /*0990*/  SHFL.BFLY PT, R5, R4, 0x2, 0x1f ;  /* 0x0c401f0004057f89 */ /* 0x000e6200000e0000 */
[----:B------:R-:W-:Y:S02]  /*09a0*/  SEL R7, RZ, 0x7fff8, !P4 ;  /* 0x0007fff8ff077807 */ /* 0x000fe40006000000 */
[----:B------:R-:W-:Y:S02]  /*09b0*/  LOP3.LUT R21, R21, 0x3, RZ, 0xc0, !PT ;  /* 0x0000000315157812 */ /* 0x000fe400078ec0ff */
[----:B------:R-:W-:-:S02]  /*09c0*/  SEL R6, RZ, 0x1, !P0 ;  /* 0x00000001ff067807 */ /* 0x000fc40004000000 */
[----:B------:R-:W-:Y:S02]  /*09d0*/  IADD3 R7, R21, R7, R0 ;  /* 0x0000000715077210 */ /* 0x000fe40007ffe000 */
[----:B------:R-:W2:Y:S02]  /*09e0*/  SHFL.BFLY PT, R0, R15, 0x1, 0x1f ;  /* 0x0c201f000f007f89 */ /* 0x000ea400000e0000 */
[----:B------:R-:W-:Y:S02]  /*09f0*/  LOP3.LUT P0, RZ, R7, 0xf, RZ, 0xc0, !PT ;  /* 0x0000000f07ff7812 */ /* 0x000fe4000780c0ff */
[----:B------:R-:W3:Y:S02]  /*0a00*/  SHFL.BFLY PT, R21, R6, 0x2, 0x1f ;  /* 0x0c401f0006157f89 */ /* 0x000ee400000e0000 */
[----:B------:R-:W-:-:S04]  /*0a10*/  ISETP.LT.AND P0, PT, R14, 0x100, P0 ;  /* 0x000001000e00780c */ /* 0x000fc80000701270 */
[----:B------:R-:W-:Y:S01]  /*0a20*/  SEL R7, RZ, 0x1, !P0 ;  /* 0x00000001ff077807 */ /* 0x000fe20004000000 */
[----:B-1----:R-:W-:-:S04]  /*0a30*/  FADD R5, R4, R5 ;  /* 0x0000000504057221 */ /* 0x002fc80000000000 */
[----:B------:R-:W1:Y:S04]  /*0a40*/  SHFL.BFLY PT, R14, R7, 0x2, 0x1f ;  /* 0x0c401f00070e7f89 */ /* 0x000e6800000e0000 */
[----:B------:R-:W4:Y:S01]  /*0a50*/  SHFL.BFLY PT, R4, R5, 0x1, 0x1f ;  /* 0x0c201f0005047f89 */ /* 0x000f2200000e0000 */
[----:B--2---:R-:W-:Y:S01]  /*0a60*/  FADD R0, R15, R0 ;  /* 0x000000000f007221 */ /* 0x004fe20000000000 */
[----:B---3--:R-:W-:-:S04]  /*0a70*/  LOP3.LUT R21, R21, R6, RZ, 0xfc, !PT ;  /* 0x0000000615157212 */ /* 0x008fc800078efcff */
[C---:B------:R-:W-:Y:S02]  /*0a80*/  FSETP.GT.AND P5, PT, |R0|.reuse, 8.50705917302346158658e+37, PT ;  /* 0x7e8000000000780b */ /* 0x040fe40003fa4200 */
[----:B------:R-:W-:Y:S01]  /*0a90*/  FSETP.GEU.AND P6, PT, |R0|, 1.175494350822287508e-38, PT ;  /* 0x008000000000780b */ /* 0x000fe20003fce200 */
[----:B------:R-:W2:Y:S01]  /*0aa0*/  SHFL.BFLY PT, R10, R21, 0x1, 0x1f ;  /* 0x0c201f00150a7f89 */ /* 0x000ea200000e0000 */
[----:B-1----:R-:W-:-:S09]  /*0ab0*/  LOP3.LUT R14, R14, R7, RZ, 0xfc, !PT ;  /* 0x000000070e0e7212 */ /* 0x002fd200078efcff */
[----:B------:R-:W-:Y:S01]  /*0ac0*/  @P5 FMUL R0, R0, 0.25 ;  /* 0x3e80000000005820 */ /* 0x000fe20000400000 */
[----:B----4-:R-:W-:Y:S01]  /*0ad0*/  FADD R4, R5, R4 ;  /* 0x0000000405047221 */ /* 0x010fe20000000000 */
[----:B------:R-:W1:Y:S01]  /*0ae0*/  SHFL.BFLY PT, R15, R14, 0x1, 0x1f ;  /* 0x0c201f000e0f7f89 */ /* 0x000e6200000e0000 */
[----:B------:R-:W-:Y:S01]  /*0af0*/  @P5 FMUL R17, R17, 0.25 ;  /* 0x3e80000011115820 */ /* 0x000fe20000400000 */
[----:B------:R-:W-:Y:S01]  /*0b00*/  @!P6 FMUL R0, R0, 16777216 ;  /* 0x4b8000000000e820 */ /* 0x000fe20000400000 */
[----:B------:R-:W-:Y:S01]  /*0b10*/  @P5 FMUL R18, R18, 0.25 ;  /* 0x3e80000012125820 */ /* 0x000fe20000400000 */
[C---:B------:R-:W-:Y:S01]  /*0b20*/  FSETP.GT.AND P4, PT, |R4|.reuse, 8.50705917302346158658e+37, PT ;  /* 0x7e8000000400780b */ /* 0x040fe20003f84200 */
[----:B------:R-:W-:Y:S01]  /*0b30*/  @P5 FMUL R19, R19, 0.25 ;  /* 0x3e80000013135820 */ /* 0x000fe20000400000 */
[----:B------:R-:W-:Y:S01]  /*0b40*/  FSETP.GEU.AND P3, PT, |R4|, 1.175494350822287508e-38, PT ;  /* 0x008000000400780b */ /* 0x000fe20003f6e200 */
[----:B------:R-:W-:Y:S01]  /*0b50*/  @P5 FMUL R20, R20, 0.25 ;  /* 0x3e80000014145820 */ /* 0x000fe20000400000 */
[----:B------:R-:W3:Y:S01]  /*0b60*/  MUFU.RCP R0, R0 ;  /* 0x0000000000007308 */ /* 0x000ee20000001000 */
[----:B------:R-:W-:Y:S01]  /*0b70*/  @!P6 FMUL R17, R17, 16777216 ;  /* 0x4b8000001111e820 */ /* 0x000fe20000400000 */
[----:B------:R-:W-:Y:S01]  /*0b80*/  @!P6 FMUL R18, R18, 16777216 ;  /* 0x4b8000001212e820 */ /* 0x000fe20000400000 */
[----:B------:R-:W-:Y:S01]  /*0b90*/  @!P6 FMUL R19, R19, 16777216 ;  /* 0x4b8000001313e820 */ /* 0x000fe20000400000 */
[----:B--2---:R-:W-:Y:S01]  /*0ba0*/  LOP3.LUT P0, RZ, R21, R10, RZ, 0xfc, !PT ;  /* 0x0000000a15ff7212 */ /* 0x004fe2000780fcff */
[----:B------:R-:W-:-:S04]  /*0bb0*/  @!P6 FMUL R20, R20, 16777216 ;  /* 0x4b8000001414e820 */ /* 0x000fc80000400000 */
[----:B------:R-:W-:Y:S01]  /*0bc0*/  @P4 FMUL R4, R4, 0.25 ;  /* 0x3e80000004044820 */ /* 0x000fe20000400000 */
[----:B------:R-:W-:Y:S01]  /*0bd0*/  @P4 FMUL R16, R16, 0.25 ;  /* 0x3e80000010104820 */ /* 0x000fe20000400000 */
[----:B------:R-:W-:Y:S01]  /*0be0*/  @P4 FMUL R11, R11, 0.25 ;  /* 0x3e8000000b0b4820 */ /* 0x000fe20000400000 */
[----:B------:R-:W-:Y:S01]  /*0bf0*/  @P4 FMUL R8, R8, 0.25 ;  /* 0x3e80000008084820 */ /* 0x000fe20000400000 */
[----:B------:R-:W-:Y:S01]  /*0c00*/  @!P3 FMUL R4, R4, 16777216 ;  /* 0x4b8000000404b820 */ /* 0x000fe20000400000 */
[----:B------:R-:W-:Y:S01]  /*0c10*/  @P4 FMUL R9, R9, 0.25 ;  /* 0x3e80000009094820 */ /* 0x000fe20000400000 */
[C---:B---3--:R-:W-:Y:S01]  /*0c20*/  FMUL R17, R0.reuse, R17 ;  /* 0x0000001100117220 */ /* 0x048fe20000400000 */
[C---:B------:R-:W-:Y:S01]  /*0c30*/  FMUL R5, R0.reuse, R18 ;  /* 0x0000001200057220 */ /* 0x040fe20000400000 */
[----:B------:R2:W3:Y:S01]  /*0c40*/  MUFU.RCP R10, R4 ;  /* 0x00000004000a7308 */ /* 0x0004e20000001000 */
[C---:B------:R-:W-:Y:S01]  /*0c50*/  FMUL R6, R0.reuse, R19 ;  /* 0x0000001300067220 */ /* 0x040fe20000400000 */
[----:B------:R-:W-:Y:S01]  /*0c60*/  FMUL R7, R0, R20 ;  /* 0x0000001400077220 */ /* 0x000fe20000400000 */
[----:B------:R-:W-:Y:S01]  /*0c70*/  @!P3 FMUL R16, R16, 16777216 ;  /* 0x4b8000001010b820 */ /* 0x000fe20000400000 */
[----:B------:R-:W-:Y:S01]  /*0c80*/  @!P3 FMUL R11, R11, 16777216 ;  /* 0x4b8000000b0bb820 */ /* 0x000fe20000400000 */
[----:B------:R-:W-:Y:S01]  /*0c90*/  @!P3 FMUL R8, R8, 16777216 ;  /* 0x4b8000000808b820 */ /* 0x000fe20000400000 */
[----:B------:R-:W-:Y:S01]  /*0ca0*/  @!P3 FMUL R9, R9, 16777216 ;  /* 0x4b8000000909b820 */ /* 0x000fe20000400000 */
[----:B------:R-:W-:-:S02]  /*0cb0*/  SEL R5, R5, RZ, P0 ;  /* 0x000000ff05057207 */ /* 0x000fc40000000000 */
[----:B--2---:R-:W-:Y:S02]  /*0cc0*/  SEL R4, R17, RZ, P0 ;  /* 0x000000ff11047207 */ /* 0x004fe40000000000 */
[----:B------:R-:W-:Y:S02]  /*0cd0*/  SEL R6, R6, RZ, P0 ;  /* 0x000000ff06067207 */ /* 0x000fe40000000000 */
[----:B------:R-:W-:Y:S01]  /*0ce0*/  SEL R7, R7, RZ, P0 ;  /* 0x000000ff07077207 */ /* 0x000fe20000000000 */
[C---:B---3--:R-:W-:Y:S01]  /*0cf0*/  FMUL R16, R10.reuse, R16 ;  /* 0x000000100a107220 */ /* 0x048fe20000400000 */
[C---:B------:R-:W-:Y:S01]  /*0d00*/  FMUL R11, R10.reuse, R11 ;  /* 0x0000000b0a0b7220 */ /* 0x040fe20000400000 */
[C---:B------:R-:W-:Y:S01]  /*0d10*/  FMUL R8, R10.reuse, R8 ;  /* 0x000000080a087220 */ /* 0x040fe20000400000 */
[----:B------:R-:W-:Y:S01]  /*0d20*/  FMUL R9, R10, R9 ;  /* 0x000000090a097220 */ /* 0x000fe20000400000 */
[----:B-1----:R-:W-:Y:S01]  /*0d30*/  LOP3.LUT P5, RZ, R14, R15, RZ, 0xfc, !PT ;  /* 0x0000000f0eff7212 */ /* 0x002fe200078afcff */
[----:B------:R1:W-:Y:S03]  /*0d40*/  @!P2 STG.E.128 desc[UR4][R12.64], R4 ;  /* 0x000000040c00a986 */ /* 0x0003e6000c101d04 */
[----:B------:R-:W-:-:S02]  /*0d50*/  SEL R16, R16, RZ, P5 ;  /* 0x000000ff10107207 */ /* 0x000fc40002800000 */
[----:B------:R-:W-:Y:S02]  /*0d60*/  SEL R17, R11, RZ, P5 ;  /* 0x000000ff0b117207 */ /* 0x000fe40002800000 */
[----:B------:R-:W-:Y:S02]  /*0d70*/  SEL R18, R8, RZ, P5 ;  /* 0x000000ff08127207 */ /* 0x000fe40002800000 */
[----:B------:R-:W-:Y:S01]  /*0d80*/  SEL R19, R9, RZ, P5 ;  /* 0x000000ff09137207 */ /* 0x000fe20002800000 */
[----:B------:R-:W-:Y:S06]  /*0d90*/  @P1 EXIT ;  /* 0x000000000000194d */ /* 0x000fec0003800000 */
[----:B------:R-:W-:Y:S01]  /*0da0*/  STG.E.128 desc[UR4][R2.64], R16 ;  /* 0x0000001002007986 */ /* 0x000fe2000c101d04 */
[----:B------:R-:W-:Y:S05]  /*0db0*/  EXIT ;  /* 0x000000000000794d */ /* 0x000fea0003800000 */
.L_x_0:
[----:B------:R-:W-:-:S00]  /*0dc0*/  BRA `(.L_x_0) ;  /* 0xfffffffc00fc7947 */ /* 0x000fc0000383ffff */
[----:B------:R-:W-:-:S00]  /*0dd0*/  NOP ;  /* 0x0000000000007918 */ /* 0x000fc00000000000 */
        /* <DEDUP_REMOVED lines=10> */
.L_x_1:


//--------------------- .nv.constant0.triton_per_fused__safe_softmax_5 --------------------------
	.section	.nv.constant0.triton_per_fused__safe_softmax_5,"a",@progbits
	.sectionflags	@""
	.align	4
.nv.constant0.triton_per_fused__safe_softmax_5:
	.zero		544
